	.headerflags	@"EF_CUDA_TEXMODE_UNIFIED EF_CUDA_64BIT_ADDRESS EF_CUDA_ACCELERATORS EF_CUDA_SM90 EF_CUDA_VIRTUAL_SM(EF_CUDA_SM90)"
	.elftype	@"ET_EXEC"


//--------------------- .nv.info                  --------------------------
	.section	.nv.info,"",@"SHT_CUDA_INFO"
	.align	4


	//----- nvinfo : EIATTR_REGCOUNT
	.align		4
        /*0000*/ 	.byte	0x04, 0x2f
        /*0002*/ 	.short	(.L_2 - .L_1)
	.align		4
.L_1:
        /*0004*/ 	.word	index@(triton_per_fused__native_batch_norm_legit_leaky_relu_0)
        /*0008*/ 	.word	0x0000000d


	//----- nvinfo : EIATTR_MIN_STACK_SIZE
	.align		4
.L_2:
        /*000c*/ 	.byte	0x04, 0x12
        /*000e*/ 	.short	(.L_4 - .L_3)
	.align		4
.L_3:
        /*0010*/ 	.word	index@(triton_per_fused__native_batch_norm_legit_leaky_relu_0)
        /*0014*/ 	.word	0x00000000


	//----- nvinfo : EIATTR_FRAME_SIZE
	.align		4
.L_4:
        /*0018*/ 	.byte	0x04, 0x11
        /*001a*/ 	.short	(.L_6 - .L_5)
	.align		4
.L_5:
        /*001c*/ 	.word	index@(triton_per_fused__native_batch_norm_legit_leaky_relu_0)
        /*0020*/ 	.word	0x00000000


	//----- nvinfo : EIATTR_MIN_STACK_SIZE
	.align		4
.L_6:
        /*0024*/ 	.byte	0x04, 0x12
        /*0026*/ 	.short	(.L_8 - .L_7)
	.align		4
.L_7:
        /*0028*/ 	.word	index@(triton_per_fused__native_batch_norm_legit_leaky_relu_0)
        /*002c*/ 	.word	0x00000000
.L_8:


//--------------------- .nv.info.triton_per_fused__native_batch_norm_legit_leaky_relu_0 --------------------------
	.section	.nv.info.triton_per_fused__native_batch_norm_legit_leaky_relu_0,"",@"SHT_CUDA_INFO"
	.sectionflags	@""
	.align	4


	//----- nvinfo : EIATTR_CUDA_API_VERSION
	.align		4
        /*0000*/ 	.byte	0x04, 0x37
        /*0002*/ 	.short	(.L_10 - .L_9)
.L_9:
        /*0004*/ 	.word	0x0000007c


	//----- nvinfo : EIATTR_KPARAM_INFO
	.align		4
.L_10:
        /*0008*/ 	.byte	0x04, 0x17
        /*000a*/ 	.short	(.L_12 - .L_11)
.L_11:
        /*000c*/ 	.word	0x00000000
        /*0010*/ 	.short	0x0003
        /*0012*/ 	.short	0x0014
        /*0014*/ 	.byte	0x00, 0xf0, 0x11, 0x00


	//----- nvinfo : EIATTR_KPARAM_INFO
	.align		4
.L_12:
        /*0018*/ 	.byte	0x04, 0x17
        /*001a*/ 	.short	(.L_14 - .L_13)
.L_13:
        /*001c*/ 	.word	0x00000000
        /*0020*/ 	.short	0x0002
        /*0022*/ 	.short	0x0010
        /*0024*/ 	.byte	0x00, 0xf0, 0x11, 0x00


	//----- nvinfo : EIATTR_KPARAM_INFO
	.align		4
.L_14:
        /*0028*/ 	.byte	0x04, 0x17
        /*002a*/ 	.short	(.L_16 - .L_15)
.L_15:
        /*002c*/ 	.word	0x00000000
        /*0030*/ 	.short	0x0001
        /*0032*/ 	.short	0x0008
        /*0034*/ 	.byte	0x00, 0xf4, 0x21, 0x00


	//----- nvinfo : EIATTR_KPARAM_INFO
	.align		4
.L_16:
        /*0038*/ 	.byte	0x04, 0x17
        /*003a*/ 	.short	(.L_18 - .L_17)
.L_17:
        /*003c*/ 	.word	0x00000000
        /*0040*/ 	.short	0x0000
        /*0042*/ 	.short	0x0000
        /*0044*/ 	.byte	0x00, 0xf4, 0x21, 0x00


	//----- nvinfo : EIATTR_SPARSE_MMA_MASK
	.align		4
.L_18:
        /*0048*/ 	.byte	0x03, 0x50
        /*004a*/ 	.short	0x0000


	//----- nvinfo : EIATTR_MAXREG_COUNT
	.align		4
        /*004c*/ 	.byte	0x03, 0x1b
        /*004e*/ 	.short	0x00ff


	//----- nvinfo : EIATTR_COOP_GROUP_MASK_REGIDS
	.align		4
        /*0050*/ 	.byte	0x04, 0x29
        /*0052*/ 	.short	(.L_20 - .L_19)


	//   ....[0]....
.L_19:
        /*0054*/ 	.word	0xffffffff


	//   ....[1]....
        /*0058*/ 	.word	0xffffffff


	//   ....[2]....
        /*005c*/ 	.word	0xffffffff


	//   ....[3]....
        /*0060*/ 	.word	0xffffffff


	//   ....[4]....
        /*0064*/ 	.word	0xffffffff


	//   ....[5]....
        /*0068*/ 	.word	0xffffffff


	//----- nvinfo : EIATTR_COOP_GROUP_INSTR_OFFSETS
	.align		4
.L_20:
        /*006c*/ 	.byte	0x04, 0x28
        /*006e*/ 	.short	(.L_22 - .L_21)


	//   ....[0]....
.L_21:
        /*0070*/ 	.word	0x00000140


	//   ....[1]....
        /*0074*/ 	.word	0x00000160


	//   ....[2]....
        /*0078*/ 	.word	0x00000180


	//   ....[3]....
        /*007c*/ 	.word	0x000001f0


	//   ....[4]....
        /*0080*/ 	.word	0x00000210


	//   ....[5]....
        /*0084*/ 	.word	0x00000240


	//----- nvinfo : EIATTR_EXIT_INSTR_OFFSETS
	.align		4
.L_22:
        /*0088*/ 	.byte	0x04, 0x1c
        /*008a*/ 	.short	(.L_24 - .L_23)


	//   ....[0]....
.L_23:
        /*008c*/ 	.word	0x00000300


	//   ....[1]....
        /*0090*/ 	.word	0x00000320


	//----- nvinfo : EIATTR_REQNTID
	.align		4
.L_24:
        /*0094*/ 	.byte	0x04, 0x10
        /*0096*/ 	.short	(.L_26 - .L_25)
.L_25:
        /*0098*/ 	.word	0x00000040
        /*009c*/ 	.word	0x00000001
        /*00a0*/ 	.word	0x00000001


	//----- nvinfo : EIATTR_CBANK_PARAM_SIZE
	.align		4
.L_26:
        /*00a4*/ 	.byte	0x03, 0x19
        /*00a6*/ 	.short	0x0018


	//----- nvinfo : EIATTR_PARAM_CBANK
	.align		4
        /*00a8*/ 	.byte	0x04, 0x0a
        /*00aa*/ 	.short	(.L_28 - .L_27)
	.align		4
.L_27:
        /*00ac*/ 	.word	index@(.nv.constant0.triton_per_fused__native_batch_norm_legit_leaky_relu_0)
        /*00b0*/ 	.short	0x0210
        /*00b2*/ 	.short	0x0018


	//----- nvinfo : EIATTR_SW_WAR
	.align		4
.L_28:
        /*00b4*/ 	.byte	0x04, 0x36
        /*00b6*/ 	.short	(.L_30 - .L_29)
.L_29:
        /*00b8*/ 	.word	0x00000008
.L_30:


//--------------------- .nv.callgraph             --------------------------
	.section	.nv.callgraph,"",@"SHT_CUDA_CALLGRAPH"
	.align	4
	.sectionentsize	8
	.align		4
        /*0000*/ 	.word	0x00000000
	.align		4
        /*0004*/ 	.word	0xffffffff
	.align		4
        /*0008*/ 	.word	0x00000000
	.align		4
        /*000c*/ 	.word	0xfffffffe
	.align		4
        /*0010*/ 	.word	0x00000000
	.align		4
        /*0014*/ 	.word	0xfffffffd
	.align		4
        /*0018*/ 	.word	0x00000000
	.align		4
        /*001c*/ 	.word	0xfffffffc


//--------------------- .nv.constant4             --------------------------
	.section	.nv.constant4,"a",@progbits
	.align	8
	.align		8
.nv.constant4:
        /*0000*/ 	.dword	_$_str


//--------------------- .text.triton_per_fused__native_batch_norm_legit_leaky_relu_0 --------------------------
	.section	.text.triton_per_fused__native_batch_norm_legit_leaky_relu_0,"ax",@progbits
	.align	128
        .global         triton_per_fused__native_batch_norm_legit_leaky_relu_0
        .type           triton_per_fused__native_batch_norm_legit_leaky_relu_0,@function
        .size           triton_per_fused__native_batch_norm_legit_leaky_relu_0,(.L_x_1 - triton_per_fused__native_batch_norm_legit_leaky_relu_0)
        .other          triton_per_fused__native_batch_norm_legit_leaky_relu_0,@"STO_CUDA_ENTRY STV_DEFAULT"
triton_per_fused__native_batch_norm_legit_leaky_relu_0:
.text.triton_per_fused__native_batch_norm_legit_leaky_relu_0:
[----:B------:R-:W0:Y:S02]  /*0000*/  LDC R1, c[0x0][0x28] ;  /* 0x00000a00ff017b82 */ /* 0x000e240000000800 */
[----:B------:R-:W1:Y:S01]  /*0010*/  S2R R4, SR_TID.X ;  /* 0x0000000000047919 */ /* 0x000e620000002100 */
[----:B------:R-:W2:Y:S08]  /*0020*/  S2UR UR4, SR_CTAID.X ;  /* 0x00000000000479c3 */ /* 0x000eb00000002500 */
[----:B------:R-:W3:Y:S01]  /*0030*/  LDC.64 R2, c[0x0][0x210] ;  /* 0x00008400ff027b82 */ /* 0x000ee20000000a00 */
[----:B--2---:R-:W-:Y:S01]  /*0040*/  USHF.L.U32 UR4, UR4, 0x3, URZ ;  /* 0x0000000304047899 */ /* 0x004fe2000800063f */
[----:B-1----:R-:W-:-:S02]  /*0050*/  SHF.R.U32.HI R0, RZ, 0x3, R4 ;  /* 0x00000003ff007819 */ /* 0x002fc40000011604 */
[----:B------:R-:W-:Y:S02]  /*0060*/  SHF.L.U32 R4, R4, 0x1, RZ ;  /* 0x0000000104047819 */ /* 0x000fe400000006ff */
[----:B------:R-:W-:Y:S02]  /*0070*/  SGXT.U32 R0, R0, 0x3 ;  /* 0x000000030000781a */ /* 0x000fe40000000000 */
[----:B------:R-:W-:Y:S02]  /*0080*/  LOP3.LUT R5, R4, 0xe, RZ, 0xc0, !PT ;  /* 0x0000000e04057812 */ /* 0x000fe400078ec0ff */
[----:B------:R-:W-:Y:S01]  /*0090*/  LOP3.LUT R0, R0, UR4, RZ, 0xfc, !PT ;  /* 0x0000000400007c12 */ /* 0x000fe2000f8efcff */
[----:B------:R-:W-:-:S03]  /*00a0*/  ULDC.64 UR4, c[0x0][0x208] ;  /* 0x0000820000047ab9 */ /* 0x000fc60000000a00 */
[C---:B------:R-:W-:Y:S02]  /*00b0*/  ISETP.GE.AND P2, PT, R0.reuse, 0x10, PT ;  /* 0x000000100000780c */ /* 0x040fe40003f46270 */
[----:B------:R-:W-:Y:S02]  /*00c0*/  LEA R0, R0, R5, 0x4 ;  /* 0x0000000500007211 */ /* 0x000fe400078e20ff */
[----:B------:R-:W-:-:S03]  /*00d0*/  CS2R R4, SRZ ;  /* 0x0000000000047805 */ /* 0x000fc6000001ff00 */
[----:B---3--:R-:W-:-:S06]  /*00e0*/  IMAD.WIDE R2, R0, 0x4, R2 ;  /* 0x0000000400027825 */ /* 0x008fcc00078e0202 */
[----:B------:R-:W2:Y:S02]  /*00f0*/  @!P2 LDG.E.64 R4, desc[UR4][R2.64] ;  /* 0x000000040204a981 */ /* 0x000ea4000c1e1b00 */
[----:B--2---:R-:W-:Y:S02]  /*0100*/  SEL R4, R4, RZ, !P2 ;  /* 0x000000ff04047207 */ /* 0x004fe40005000000 */
[----:B------:R-:W-:-:S05]  /*0110*/  SEL R5, R5, RZ, !P2 ;  /* 0x000000ff05057207 */ /* 0x000fca0005000000 */
[----:B------:R-:W-:-:S05]  /*0120*/  FADD R6, R4, R5 ;  /* 0x0000000504067221 */ /* 0x000fca0000000000 */
[----:B------:R-:W-:-:S05]  /*0130*/  FSEL R6, R6, RZ, !P2 ;  /* 0x000000ff06067208 */ /* 0x000fca0005000000 */
[----:B------:R-:W1:Y:S02]  /*0140*/  SHFL.BFLY PT, R7, R6, 0x4, 0x1f ;  /* 0x0c801f0006077f89 */ /* 0x000e6400000e0000 */
[----:B-1----:R-:W-:-:S05]  /*0150*/  FADD R7, R6, R7 ;  /* 0x0000000706077221 */ /* 0x002fca0000000000 */
[----:B------:R-:W1:Y:S02]  /*0160*/  SHFL.BFLY PT, R8, R7, 0x2, 0x1f ;  /* 0x0c401f0007087f89 */ /* 0x000e6400000e0000 */
[----:B-1----:R-:W-:-:S05]  /*0170*/  FADD R8, R7, R8 ;  /* 0x0000000807087221 */ /* 0x002fca0000000000 */
[----:B------:R-:W1:Y:S02]  /*0180*/  SHFL.BFLY PT, R9, R8, 0x1, 0x1f ;  /* 0x0c201f0008097f89 */ /* 0x000e6400000e0000 */
[----:B-1----:R-:W-:-:S04]  /*0190*/  FADD R10, R8, R9 ;  /* 0x00000009080a7221 */ /* 0x002fc80000000000 */
[C---:B------:R-:W-:Y:S01]  /*01a0*/  FFMA R5, R10.reuse, -0.0625, R5 ;  /* 0xbd8000000a057823 */ /* 0x040fe20000000005 */
[----:B------:R-:W-:-:S03]  /*01b0*/  FFMA R4, R10, -0.0625, R4 ;  /* 0xbd8000000a047823 */ /* 0x000fc60000000004 */
[----:B------:R-:W-:-:S04]  /*01c0*/  FMUL R3, R5, R5 ;  /* 0x0000000505037220 */ /* 0x000fc80000400000 */
[----:B------:R-:W-:-:S05]  /*01d0*/  FFMA R3, R4, R4, R3 ;  /* 0x0000000404037223 */ /* 0x000fca0000000003 */
[----:B------:R-:W-:-:S05]  /*01e0*/  FSEL R9, R3, RZ, !P2 ;  /* 0x000000ff03097208 */ /* 0x000fca0005000000 */
[----:B------:R-:W1:Y:S02]  /*01f0*/  SHFL.BFLY PT, R2, R9, 0x4, 0x1f ;  /* 0x0c801f0009027f89 */ /* 0x000e6400000e0000 */
[----:B-1----:R-:W-:-:S05]  /*0200*/  FADD R6, R9, R2 ;  /* 0x0000000209067221 */ /* 0x002fca0000000000 */
[----:B------:R-:W1:Y:S02]  /*0210*/  SHFL.BFLY PT, R3, R6, 0x2, 0x1f ;  /* 0x0c401f0006037f89 */ /* 0x000e6400000e0000 */
[----:B-1----:R-:W-:Y:S01]  /*0220*/  FADD R7, R6, R3 ;  /* 0x0000000306077221 */ /* 0x002fe20000000000 */
[----:B------:R-:W-:-:S04]  /*0230*/  HFMA2.MMA R3, -RZ, RZ, 1.375, 0 ;  /* 0x3d800000ff037435 */ /* 0x000fc800000001ff */
[----:B------:R-:W1:Y:S02]  /*0240*/  SHFL.BFLY PT, R2, R7, 0x1, 0x1f ;  /* 0x0c201f0007027f89 */ /* 0x000e6400000e0000 */
[----:B-1----:R-:W-:-:S04]  /*0250*/  FADD R2, R7, R2 ;  /* 0x0000000207027221 */ /* 0x002fc80000000000 */
[----:B------:R-:W-:Y:S02]  /*0260*/  FFMA R8, R2, R3, 9.9999997473787516356e-06 ;  /* 0x3727c5ac02087423 */ /* 0x000fe40000000003 */
[----:B------:R-:W1:Y:S04]  /*0270*/  LDC.64 R2, c[0x0][0x218] ;  /* 0x00008600ff027b82 */ /* 0x000e680000000a00 */
[----:B------:R-:W2:Y:S02]  /*0280*/  MUFU.RSQ R8, R8 ;  /* 0x0000000800087308 */ /* 0x000ea40000001400 */
[-C--:B--2---:R-:W-:Y:S01]  /*0290*/  FMUL R4, R4, R8.reuse ;  /* 0x0000000804047220 */ /* 0x084fe20000400000 */
[----:B------:R-:W-:-:S04]  /*02a0*/  FMUL R5, R5, R8 ;  /* 0x0000000805057220 */ /* 0x000fc80000400000 */
[----:B------:R-:W-:Y:S01]  /*02b0*/  FSETP.GT.AND P0, PT, R4, RZ, PT ;  /* 0x000000ff0400720b */ /* 0x000fe20003f04000 */
[----:B-1----:R-:W-:Y:S01]  /*02c0*/  IMAD.WIDE R2, R0, 0x4, R2 ;  /* 0x0000000400027825 */ /* 0x002fe200078e0202 */
[----:B------:R-:W-:-:S11]  /*02d0*/  FSETP.GT.AND P1, PT, R5, RZ, PT ;  /* 0x000000ff0500720b */ /* 0x000fd60003f24000 */
[----:B------:R-:W-:Y:S02]  /*02e0*/  @!P0 FMUL R4, R4, 0.20000000298023223877 ;  /* 0x3e4ccccd04048820 */ /* 0x000fe40000400000 */
[----:B------:R-:W-:Y:S01]  /*02f0*/  @!P1 FMUL R5, R5, 0.20000000298023223877 ;  /* 0x3e4ccccd05059820 */ /* 0x000fe20000400000 */
[----:B------:R-:W-:Y:S06]  /*0300*/  @P2 EXIT ;  /* 0x000000000000294d */ /* 0x000fec0003800000 */
[----:B------:R-:W-:Y:S01]  /*0310*/  STG.E.64 desc[UR4][R2.64], R4 ;  /* 0x0000000402007986 */ /* 0x000fe2000c101b04 */
[----:B------:R-:W-:Y:S05]  /*0320*/  EXIT ;  /* 0x000000000000794d */ /* 0x000fea0003800000 */
.L_x_0:
[----:B------:R-:W-:-:S00]  /*0330*/  BRA `(.L_x_0) ;  /* 0xfffffffc00fc7947 */ /* 0x000fc0000383ffff */
[----:B------:R-:W-:-:S00]  /*0340*/  NOP ;  /* 0x0000000000007918 */ /* 0x000fc00000000000 */
        /* <DEDUP_REMOVED lines=11> */
.L_x_1:


//--------------------- .nv.global.init           --------------------------
	.section	.nv.global.init,"aw",@progbits
.nv.global.init:
	.type		_$_str,@object
	.size		_$_str,(.L_0 - _$_str)
_$_str:
        /*0000*/ 	.byte	0x5f, 0x5f, 0x43, 0x55, 0x44, 0x41, 0x5f, 0x46, 0x54, 0x5a, 0x00
.L_0:


//--------------------- .nv.constant0.triton_per_fused__native_batch_norm_legit_leaky_relu_0 --------------------------
	.section	.nv.constant0.triton_per_fused__native_batch_norm_legit_leaky_relu_0,"a",@progbits
	.sectionflags	@""
	.align	4
.nv.constant0.triton_per_fused__native_batch_norm_legit_leaky_relu_0:
	.zero		552
